//
// Generated by NVIDIA NVVM Compiler
//
// Compiler Build ID: CL-36424714
// Cuda compilation tools, release 13.0, V13.0.88
// Based on NVVM 20.0.0
//

.version 9.0
.target sm_100
.address_size 64

	// .globl	_Z14sumArraysOnGPUPfS_S_i

.visible .entry _Z14sumArraysOnGPUPfS_S_i(
	.param .u64 .ptr .align 1 _Z14sumArraysOnGPUPfS_S_i_param_0,
	.param .u64 .ptr .align 1 _Z14sumArraysOnGPUPfS_S_i_param_1,
	.param .u64 .ptr .align 1 _Z14sumArraysOnGPUPfS_S_i_param_2,
	.param .u32 _Z14sumArraysOnGPUPfS_S_i_param_3
)
{
	.reg .b32 	%r<5>;
	.reg .b32 	%f<4>;
	.reg .b64 	%rd<11>;

	ld.param.u64 	%rd1, [_Z14sumArraysOnGPUPfS_S_i_param_0];
	ld.param.u64 	%rd2, [_Z14sumArraysOnGPUPfS_S_i_param_1];
	ld.param.u64 	%rd3, [_Z14sumArraysOnGPUPfS_S_i_param_2];
	cvta.to.global.u64 	%rd4, %rd3;
	cvta.to.global.u64 	%rd5, %rd2;
	cvta.to.global.u64 	%rd6, %rd1;
	mov.u32 	%r1, %ctaid.x;
	mov.u32 	%r2, %ntid.x;
	mov.u32 	%r3, %tid.x;
	mad.lo.s32 	%r4, %r1, %r2, %r3;
	mul.wide.s32 	%rd7, %r4, 4;
	add.s64 	%rd8, %rd6, %rd7;
	ld.global.f32 	%f1, [%rd8];
	add.s64 	%rd9, %rd5, %rd7;
	ld.global.f32 	%f2, [%rd9];
	add.f32 	%f3, %f1, %f2;
	add.s64 	%rd10, %rd4, %rd7;
	st.global.f32 	[%rd10], %f3;
	ret;

}
	// .globl	_Z15sumArraysOnGPU2PfS_S_i
.visible .entry _Z15sumArraysOnGPU2PfS_S_i(
	.param .u64 .ptr .align 1 _Z15sumArraysOnGPU2PfS_S_i_param_0,
	.param .u64 .ptr .align 1 _Z15sumArraysOnGPU2PfS_S_i_param_1,
	.param .u64 .ptr .align 1 _Z15sumArraysOnGPU2PfS_S_i_param_2,
	.param .u32 _Z15sumArraysOnGPU2PfS_S_i_param_3
)
{
	.reg .b32 	%r<6>;
	.reg .b32 	%f<7>;
	.reg .b64 	%rd<15>;

	ld.param.u64 	%rd1, [_Z15sumArraysOnGPU2PfS_S_i_param_0];
	ld.param.u64 	%rd2, [_Z15sumArraysOnGPU2PfS_S_i_param_1];
	ld.param.u64 	%rd3, [_Z15sumArraysOnGPU2PfS_S_i_param_2];
	ld.param.u32 	%r1, [_Z15sumArraysOnGPU2PfS_S_i_param_3];
	cvta.to.global.u64 	%rd4, %rd3;
	cvta.to.global.u64 	%rd5, %rd2;
	cvta.to.global.u64 	%rd6, %rd1;
	mov.u32 	%r2, %ctaid.x;
	mov.u32 	%r3, %ntid.x;
	mov.u32 	%r4, %tid.x;
	mad.lo.s32 	%r5, %r2, %r3, %r4;
	mul.wide.s32 	%rd7, %r5, 4;
	add.s64 	%rd8, %rd6, %rd7;
	ld.global.f32 	%f1, [%rd8];
	add.s64 	%rd9, %rd5, %rd7;
	ld.global.f32 	%f2, [%rd9];
	add.f32 	%f3, %f1, %f2;
	add.s64 	%rd10, %rd4, %rd7;
	st.global.f32 	[%rd10], %f3;
	mul.wide.s32 	%rd11, %r1, 4;
	add.s64 	%rd12, %rd8, %rd11;
	ld.global.f32 	%f4, [%rd12];
	add.s64 	%rd13, %rd9, %rd11;
	ld.global.f32 	%f5, [%rd13];
	add.f32 	%f6, %f4, %f5;
	add.s64 	%rd14, %rd10, %rd11;
	st.global.f32 	[%rd14], %f6;
	ret;

}


// ===== COMPILED SASS (sm_100) =====

	.target	sm_100

	.elftype	@"ET_EXEC"


//--------------------- .note.nv.tkinfo           --------------------------
	.section	.note.nv.tkinfo,"",@"SHT_NOTE"
	.sectionflags	@"SHF_NOTE_NV_TKINFO"
	.tkinfo
        /*0018*/ 	.word	0x00000002
        /*0030*/ 	.string	""
        /*0030*/ 	.string	"ptxas"
        /*0030*/ 	.string	"Cuda compilation tools, release 13.0, V13.0.88"
        /*0030*/ 	.string	"Build cuda_13.0.r13.0/compiler.36424714_0"
        /*0030*/ 	.string	"-arch sm_100 -m 64 "



//--------------------- .note.nv.cuinfo           --------------------------
	.section	.note.nv.cuinfo,"",@"SHT_NOTE"
	.sectionflags	@"SHF_NOTE_NV_CUINFO"
        /*0018*/ 	.short	0x0002
        /*001a*/ 	.short	0x0064
        /*001c*/ 	.short	0x0082
	.zero		2


//--------------------- .nv.info                  --------------------------
	.section	.nv.info,"",@"SHT_CUDA_INFO"
	.align	4


	//----- nvinfo : EIATTR_REGCOUNT
	.align		4
        /*0000*/ 	.byte	0x04, 0x2f
        /*0002*/ 	.short	(.L_1 - .L_0)
	.align		4
.L_0:
        /*0004*/ 	.word	index@(_Z14sumArraysOnGPUPfS_S_i)
        /*0008*/ 	.word	0x0000000c


	//----- nvinfo : EIATTR_FRAME_SIZE
	.align		4
.L_1:
        /*000c*/ 	.byte	0x04, 0x11
        /*000e*/ 	.short	(.L_3 - .L_2)
	.align		4
.L_2:
        /*0010*/ 	.word	index@(_Z14sumArraysOnGPUPfS_S_i)
        /*0014*/ 	.word	0x00000000


	//----- nvinfo : EIATTR_REGCOUNT
	.align		4
.L_3:
        /*0018*/ 	.byte	0x04, 0x2f
        /*001a*/ 	.short	(.L_5 - .L_4)
	.align		4
.L_4:
        /*001c*/ 	.word	index@(_Z15sumArraysOnGPU2PfS_S_i)
        /*0020*/ 	.word	0x00000012


	//----- nvinfo : EIATTR_FRAME_SIZE
	.align		4
.L_5:
        /*0024*/ 	.byte	0x04, 0x11
        /*0026*/ 	.short	(.L_7 - .L_6)
	.align		4
.L_6:
        /*0028*/ 	.word	index@(_Z15sumArraysOnGPU2PfS_S_i)
        /*002c*/ 	.word	0x00000000


	//----- nvinfo : EIATTR_MIN_STACK_SIZE
	.align		4
.L_7:
        /*0030*/ 	.byte	0x04, 0x12
        /*0032*/ 	.short	(.L_9 - .L_8)
	.align		4
.L_8:
        /*0034*/ 	.word	index@(_Z15sumArraysOnGPU2PfS_S_i)
        /*0038*/ 	.word	0x00000000


	//----- nvinfo : EIATTR_MIN_STACK_SIZE
	.align		4
.L_9:
        /*003c*/ 	.byte	0x04, 0x12
        /*003e*/ 	.short	(.L_11 - .L_10)
	.align		4
.L_10:
        /*0040*/ 	.word	index@(_Z14sumArraysOnGPUPfS_S_i)
        /*0044*/ 	.word	0x00000000
.L_11:


//--------------------- .nv.compat                --------------------------
	.section	.nv.compat,"",@"SHT_CUDA_COMPAT_INFO"
	.align	4
        /*0000*/ 	.byte	0x02, 0x09, 0x00, 0x00, 0x02, 0x02, 0x01, 0x00, 0x02, 0x05, 0x05, 0x00, 0x03, 0x07, 0x01, 0x01
        /*0010*/ 	.byte	0x02, 0x03, 0x00, 0x00, 0x02, 0x06, 0x01, 0x00, 0x04, 0x0b, 0x08, 0x00, 0x09, 0x00, 0x00, 0x00
        /*0020*/ 	.byte	0x00, 0x00, 0x00, 0x00


//--------------------- .nv.info._Z15sumArraysOnGPU2PfS_S_i --------------------------
	.section	.nv.info._Z15sumArraysOnGPU2PfS_S_i,"",@"SHT_CUDA_INFO"
	.sectionflags	@""
	.align	4


	//----- nvinfo : EIATTR_CUDA_API_VERSION
	.align		4
        /*0000*/ 	.byte	0x04, 0x37
        /*0002*/ 	.short	(.L_13 - .L_12)
.L_12:
        /*0004*/ 	.word	0x00000082


	//----- nvinfo : EIATTR_KPARAM_INFO
	.align		4
.L_13:
        /*0008*/ 	.byte	0x04, 0x17
        /*000a*/ 	.short	(.L_15 - .L_14)
.L_14:
        /*000c*/ 	.word	0x00000000
        /*0010*/ 	.short	0x0003
        /*0012*/ 	.short	0x0018
        /*0014*/ 	.byte	0x00, 0xf0, 0x11, 0x00


	//----- nvinfo : EIATTR_KPARAM_INFO
	.align		4
.L_15:
        /*0018*/ 	.byte	0x04, 0x17
        /*001a*/ 	.short	(.L_17 - .L_16)
.L_16:
        /*001c*/ 	.word	0x00000000
        /*0020*/ 	.short	0x0002
        /*0022*/ 	.short	0x0010
        /*0024*/ 	.byte	0x00, 0xf5, 0x21, 0x00


	//----- nvinfo : EIATTR_KPARAM_INFO
	.align		4
.L_17:
        /*0028*/ 	.byte	0x04, 0x17
        /*002a*/ 	.short	(.L_19 - .L_18)
.L_18:
        /*002c*/ 	.word	0x00000000
        /*0030*/ 	.short	0x0001
        /*0032*/ 	.short	0x0008
        /*0034*/ 	.byte	0x00, 0xf5, 0x21, 0x00


	//----- nvinfo : EIATTR_KPARAM_INFO
	.align		4
.L_19:
        /*0038*/ 	.byte	0x04, 0x17
        /*003a*/ 	.short	(.L_21 - .L_20)
.L_20:
        /*003c*/ 	.word	0x00000000
        /*0040*/ 	.short	0x0000
        /*0042*/ 	.short	0x0000
        /*0044*/ 	.byte	0x00, 0xf5, 0x21, 0x00


	//----- nvinfo : EIATTR_SPARSE_MMA_MASK
	.align		4
.L_21:
        /*0048*/ 	.byte	0x03, 0x50
        /*004a*/ 	.short	0x0000


	//----- nvinfo : EIATTR_MAXREG_COUNT
	.align		4
        /*004c*/ 	.byte	0x03, 0x1b
        /*004e*/ 	.short	0x00ff


	//----- nvinfo : EIATTR_MERCURY_ISA_VERSION
	.align		4
        /*0050*/ 	.byte	0x03, 0x5f
        /*0052*/ 	.short	0x0101


	//----- nvinfo : EIATTR_VRC_CTA_INIT_COUNT
	.align		4
        /*0054*/ 	.byte	0x02, 0x4a
	.zero		1
	.zero		1


	//----- nvinfo : EIATTR_EXIT_INSTR_OFFSETS
	.align		4
        /*0058*/ 	.byte	0x04, 0x1c
        /*005a*/ 	.short	(.L_23 - .L_22)


	//   ....[0]....
.L_22:
        /*005c*/ 	.word	0x00000180


	//----- nvinfo : EIATTR_CBANK_PARAM_SIZE
	.align		4
.L_23:
        /*0060*/ 	.byte	0x03, 0x19
        /*0062*/ 	.short	0x001c


	//----- nvinfo : EIATTR_PARAM_CBANK
	.align		4
        /*0064*/ 	.byte	0x04, 0x0a
        /*0066*/ 	.short	(.L_25 - .L_24)
	.align		4
.L_24:
        /*0068*/ 	.word	index@(.nv.constant0._Z15sumArraysOnGPU2PfS_S_i)
        /*006c*/ 	.short	0x0380
        /*006e*/ 	.short	0x001c


	//----- nvinfo : EIATTR_SW_WAR
	.align		4
.L_25:
        /*0070*/ 	.byte	0x04, 0x36
        /*0072*/ 	.short	(.L_27 - .L_26)
.L_26:
        /*0074*/ 	.word	0x00000008
.L_27:


//--------------------- .nv.info._Z14sumArraysOnGPUPfS_S_i --------------------------
	.section	.nv.info._Z14sumArraysOnGPUPfS_S_i,"",@"SHT_CUDA_INFO"
	.sectionflags	@""
	.align	4


	//----- nvinfo : EIATTR_CUDA_API_VERSION
	.align		4
        /*0000*/ 	.byte	0x04, 0x37
        /*0002*/ 	.short	(.L_29 - .L_28)
.L_28:
        /*0004*/ 	.word	0x00000082


	//----- nvinfo : EIATTR_KPARAM_INFO
	.align		4
.L_29:
        /*0008*/ 	.byte	0x04, 0x17
        /*000a*/ 	.short	(.L_31 - .L_30)
.L_30:
        /*000c*/ 	.word	0x00000000
        /*0010*/ 	.short	0x0003
        /*0012*/ 	.short	0x0018
        /*0014*/ 	.byte	0x00, 0xf0, 0x11, 0x00


	//----- nvinfo : EIATTR_KPARAM_INFO
	.align		4
.L_31:
        /*0018*/ 	.byte	0x04, 0x17
        /*001a*/ 	.short	(.L_33 - .L_32)
.L_32:
        /*001c*/ 	.word	0x00000000
        /*0020*/ 	.short	0x0002
        /*0022*/ 	.short	0x0010
        /*0024*/ 	.byte	0x00, 0xf5, 0x21, 0x00


	//----- nvinfo : EIATTR_KPARAM_INFO
	.align		4
.L_33:
        /*0028*/ 	.byte	0x04, 0x17
        /*002a*/ 	.short	(.L_35 - .L_34)
.L_34:
        /*002c*/ 	.word	0x00000000
        /*0030*/ 	.short	0x0001
        /*0032*/ 	.short	0x0008
        /*0034*/ 	.byte	0x00, 0xf5, 0x21, 0x00


	//----- nvinfo : EIATTR_KPARAM_INFO
	.align		4
.L_35:
        /*0038*/ 	.byte	0x04, 0x17
        /*003a*/ 	.short	(.L_37 - .L_36)
.L_36:
        /*003c*/ 	.word	0x00000000
        /*0040*/ 	.short	0x0000
        /*0042*/ 	.short	0x0000
        /*0044*/ 	.byte	0x00, 0xf5, 0x21, 0x00


	//----- nvinfo : EIATTR_SPARSE_MMA_MASK
	.align		4
.L_37:
        /*0048*/ 	.byte	0x03, 0x50
        /*004a*/ 	.short	0x0000


	//----- nvinfo : EIATTR_MAXREG_COUNT
	.align		4
        /*004c*/ 	.byte	0x03, 0x1b
        /*004e*/ 	.short	0x00ff


	//----- nvinfo : EIATTR_MERCURY_ISA_VERSION
	.align		4
        /*0050*/ 	.byte	0x03, 0x5f
        /*0052*/ 	.short	0x0101


	//----- nvinfo : EIATTR_VRC_CTA_INIT_COUNT
	.align		4
        /*0054*/ 	.byte	0x02, 0x4a
	.zero		1
	.zero		1


	//----- nvinfo : EIATTR_EXIT_INSTR_OFFSETS
	.align		4
        /*0058*/ 	.byte	0x04, 0x1c
        /*005a*/ 	.short	(.L_39 - .L_38)


	//   ....[0]....
.L_38:
        /*005c*/ 	.word	0x00000100


	//----- nvinfo : EIATTR_CBANK_PARAM_SIZE
	.align		4
.L_39:
        /*0060*/ 	.byte	0x03, 0x19
        /*0062*/ 	.short	0x001c


	//----- nvinfo : EIATTR_PARAM_CBANK
	.align		4
        /*0064*/ 	.byte	0x04, 0x0a
        /*0066*/ 	.short	(.L_41 - .L_40)
	.align		4
.L_40:
        /*0068*/ 	.word	index@(.nv.constant0._Z14sumArraysOnGPUPfS_S_i)
        /*006c*/ 	.short	0x0380
        /*006e*/ 	.short	0x001c


	//----- nvinfo : EIATTR_SW_WAR
	.align		4
.L_41:
        /*0070*/ 	.byte	0x04, 0x36
        /*0072*/ 	.short	(.L_43 - .L_42)
.L_42:
        /*0074*/ 	.word	0x00000008
.L_43:


//--------------------- .nv.callgraph             --------------------------
	.section	.nv.callgraph,"",@"SHT_CUDA_CALLGRAPH"
	.align	4
	.sectionentsize	8
	.align		4
        /*0000*/ 	.word	0x00000000
	.align		4
        /*0004*/ 	.word	0xffffffff
	.align		4
        /*0008*/ 	.word	0x00000000
	.align		4
        /*000c*/ 	.word	0xfffffffe
	.align		4
        /*0010*/ 	.word	0x00000000
	.align		4
        /*0014*/ 	.word	0xfffffffd
	.align		4
        /*0018*/ 	.word	0x00000000
	.align		4
        /*001c*/ 	.word	0xfffffffc


//--------------------- .text._Z15sumArraysOnGPU2PfS_S_i --------------------------
	.section	.text._Z15sumArraysOnGPU2PfS_S_i,"ax",@progbits
	.align	128
        .global         _Z15sumArraysOnGPU2PfS_S_i
        .type           _Z15sumArraysOnGPU2PfS_S_i,@function
        .size           _Z15sumArraysOnGPU2PfS_S_i,(.L_x_2 - _Z15sumArraysOnGPU2PfS_S_i)
        .other          _Z15sumArraysOnGPU2PfS_S_i,@"STO_CUDA_ENTRY STV_DEFAULT"
_Z15sumArraysOnGPU2PfS_S_i:
.text._Z15sumArraysOnGPU2PfS_S_i:
[----:B------:R-:W-:Y:S01]  /*0000*/  LDC R1, c[0x0][0x37c] ;  /* 0x0000df00ff017b82 */ /* 0x000fe20000000800 */
[----:B------:R-:W0:Y:S07]  /*0010*/  S2R R0, SR_TID.X ;  /* 0x0000000000007919 */ /* 0x000e2e0000002100 */
[----:B------:R-:W0:Y:S01]  /*0020*/  S2UR UR6, SR_CTAID.X ;  /* 0x00000000000679c3 */ /* 0x000e220000002500 */
[----:B------:R-:W1:Y:S07]  /*0030*/  LDCU.64 UR4, c[0x0][0x358] ;  /* 0x00006b00ff0477ac */ /* 0x000e6e0008000a00 */
[----:B------:R-:W0:Y:S08]  /*0040*/  LDC R9, c[0x0][0x360] ;  /* 0x0000d800ff097b82 */ /* 0x000e300000000800 */
[----:B------:R-:W2:Y:S08]  /*0050*/  LDC.64 R2, c[0x0][0x380] ;  /* 0x0000e000ff027b82 */ /* 0x000eb00000000a00 */
[----:B------:R-:W3:Y:S01]  /*0060*/  LDC.64 R4, c[0x0][0x388] ;  /* 0x0000e200ff047b82 */ /* 0x000ee20000000a00 */
[----:B0-----:R-:W-:-:S07]  /*0070*/  IMAD R9, R9, UR6, R0 ;  /* 0x0000000609097c24 */ /* 0x001fce000f8e0200 */
[----:B------:R-:W0:Y:S01]  /*0080*/  LDC.64 R6, c[0x0][0x390] ;  /* 0x0000e400ff067b82 */ /* 0x000e220000000a00 */
[----:B--2---:R-:W-:-:S07]  /*0090*/  IMAD.WIDE R2, R9, 0x4, R2 ;  /* 0x0000000409027825 */ /* 0x004fce00078e0202 */
[----:B------:R-:W2:Y:S01]  /*00a0*/  LDC R15, c[0x0][0x398] ;  /* 0x0000e600ff0f7b82 */ /* 0x000ea20000000800 */
[----:B-1----:R-:W4:Y:S01]  /*00b0*/  LDG.E R0, desc[UR4][R2.64] ;  /* 0x0000000402007981 */ /* 0x002f22000c1e1900 */
[----:B---3--:R-:W-:-:S05]  /*00c0*/  IMAD.WIDE R4, R9, 0x4, R4 ;  /* 0x0000000409047825 */ /* 0x008fca00078e0204 */
[----:B------:R-:W4:Y:S01]  /*00d0*/  LDG.E R11, desc[UR4][R4.64] ;  /* 0x00000004040b7981 */ /* 0x000f22000c1e1900 */
[----:B0-----:R-:W-:-:S04]  /*00e0*/  IMAD.WIDE R6, R9, 0x4, R6 ;  /* 0x0000000409067825 */ /* 0x001fc800078e0206 */
[----:B--2---:R-:W-:-:S04]  /*00f0*/  IMAD.WIDE R8, R15, 0x4, R2 ;  /* 0x000000040f087825 */ /* 0x004fc800078e0202 */
[----:B----4-:R-:W-:Y:S01]  /*0100*/  FADD R13, R0, R11 ;  /* 0x0000000b000d7221 */ /* 0x010fe20000000000 */
[----:B------:R-:W-:-:S04]  /*0110*/  IMAD.WIDE R10, R15, 0x4, R4 ;  /* 0x000000040f0a7825 */ /* 0x000fc800078e0204 */
[----:B------:R-:W-:Y:S04]  /*0120*/  STG.E desc[UR4][R6.64], R13 ;  /* 0x0000000d06007986 */ /* 0x000fe8000c101904 */
[----:B------:R-:W2:Y:S04]  /*0130*/  LDG.E R8, desc[UR4][R8.64] ;  /* 0x0000000408087981 */ /* 0x000ea8000c1e1900 */
[----:B------:R-:W2:Y:S01]  /*0140*/  LDG.E R11, desc[UR4][R10.64] ;  /* 0x000000040a0b7981 */ /* 0x000ea2000c1e1900 */
[----:B------:R-:W-:-:S04]  /*0150*/  IMAD.WIDE R2, R15, 0x4, R6 ;  /* 0x000000040f027825 */ /* 0x000fc800078e0206 */
[----:B--2---:R-:W-:-:S05]  /*0160*/  FADD R5, R8, R11 ;  /* 0x0000000b08057221 */ /* 0x004fca0000000000 */
[----:B------:R-:W-:Y:S01]  /*0170*/  STG.E desc[UR4][R2.64], R5 ;  /* 0x0000000502007986 */ /* 0x000fe2000c101904 */
[----:B------:R-:W-:Y:S05]  /*0180*/  EXIT ;  /* 0x000000000000794d */ /* 0x000fea0003800000 */
.L_x_0:
[----:B------:R-:W-:-:S00]  /*0190*/  BRA `(.L_x_0) ;  /* 0xfffffffc00fc7947 */ /* 0x000fc0000383ffff */
[----:B------:R-:W-:-:S00]  /*01a0*/  NOP ;  /* 0x0000000000007918 */ /* 0x000fc00000000000 */
        /* <DEDUP_REMOVED lines=13> */
.L_x_2:


//--------------------- .text._Z14sumArraysOnGPUPfS_S_i --------------------------
	.section	.text._Z14sumArraysOnGPUPfS_S_i,"ax",@progbits
	.align	128
        .global         _Z14sumArraysOnGPUPfS_S_i
        .type           _Z14sumArraysOnGPUPfS_S_i,@function
        .size           _Z14sumArraysOnGPUPfS_S_i,(.L_x_3 - _Z14sumArraysOnGPUPfS_S_i)
        .other          _Z14sumArraysOnGPUPfS_S_i,@"STO_CUDA_ENTRY STV_DEFAULT"
_Z14sumArraysOnGPUPfS_S_i:
.text._Z14sumArraysOnGPUPfS_S_i:
        /* <DEDUP_REMOVED lines=9> */
[----:B--2---:R-:W-:-:S06]  /*0090*/  IMAD.WIDE R2, R9, 0x4, R2 ;  /* 0x0000000409027825 */ /* 0x004fcc00078e0202 */
[----:B-1----:R-:W2:Y:S01]  /*00a0*/  LDG.E R2, desc[UR4][R2.64] ;  /* 0x0000000402027981 */ /* 0x002ea2000c1e1900 */
[----:B---3--:R-:W-:-:S06]  /*00b0*/  IMAD.WIDE R4, R9, 0x4, R4 ;  /* 0x0000000409047825 */ /* 0x008fcc00078e0204 */
[----:B------:R-:W2:Y:S01]  /*00c0*/  LDG.E R5, desc[UR4][R4.64] ;  /* 0x0000000404057981 */ /* 0x000ea2000c1e1900 */
[----:B0-----:R-:W-:-:S04]  /*00d0*/  IMAD.WIDE R6, R9, 0x4, R6 ;  /* 0x0000000409067825 */ /* 0x001fc800078e0206 */
[----:B--2---:R-:W-:-:S05]  /*00e0*/  FADD R9, R2, R5 ;  /* 0x0000000502097221 */ /* 0x004fca0000000000 */
[----:B------:R-:W-:Y:S01]  /*00f0*/  STG.E desc[UR4][R6.64], R9 ;  /* 0x0000000906007986 */ /* 0x000fe2000c101904 */
[----:B------:R-:W-:Y:S05]  /*0100*/  EXIT ;  /* 0x000000000000794d */ /* 0x000fea0003800000 */
.L_x_1:
        /* <DEDUP_REMOVED lines=15> */
.L_x_3:


//--------------------- .nv.shared.reserved.0     --------------------------
	.section	.nv.shared.reserved.0,"aw",@nobits
	.weak		__nv_reservedSMEM_offset_0_alias
	.size		__nv_reservedSMEM_offset_0_alias, 0, 64
	.other		__nv_reservedSMEM_offset_0_alias,@"STO_CUDA_RESERVED_SHARED STV_DEFAULT"
__nv_reservedSMEM_offset_0_alias:
	.zero		0
	.zero		64


//--------------------- .nv.constant0._Z15sumArraysOnGPU2PfS_S_i --------------------------
	.section	.nv.constant0._Z15sumArraysOnGPU2PfS_S_i,"a",@progbits
	.sectionflags	@""
	.align	4
.nv.constant0._Z15sumArraysOnGPU2PfS_S_i:
	.zero		924


//--------------------- .nv.constant0._Z14sumArraysOnGPUPfS_S_i --------------------------
	.section	.nv.constant0._Z14sumArraysOnGPUPfS_S_i,"a",@progbits
	.sectionflags	@""
	.align	4
.nv.constant0._Z14sumArraysOnGPUPfS_S_i:
	.zero		924


//--------------------- SYMBOLS --------------------------

	.type		.nv.reservedSmem.offset0,@object
	.size		.nv.reservedSmem.offset0,0x4
